//
// Generated by NVIDIA NVVM Compiler
//
// Compiler Build ID: CL-36424714
// Cuda compilation tools, release 13.0, V13.0.88
// Based on NVVM 20.0.0
//

.version 9.0
.target sm_100
.address_size 64

	// .globl	_Z9sum_arrayPKiPij
// _ZZ9sum_arrayPKiPijE11partial_res has been demoted

.visible .entry _Z9sum_arrayPKiPij(
	.param .u64 .ptr .align 1 _Z9sum_arrayPKiPij_param_0,
	.param .u64 .ptr .align 1 _Z9sum_arrayPKiPij_param_1,
	.param .u32 _Z9sum_arrayPKiPij_param_2
)
{
	.reg .pred 	%p<7>;
	.reg .b32 	%r<32>;
	.reg .b64 	%rd<7>;
	// demoted variable
	.shared .align 4 .b8 _ZZ9sum_arrayPKiPijE11partial_res[1024];
	ld.param.u64 	%rd2, [_Z9sum_arrayPKiPij_param_0];
	ld.param.u64 	%rd3, [_Z9sum_arrayPKiPij_param_1];
	ld.param.u32 	%r13, [_Z9sum_arrayPKiPij_param_2];
	mov.u32 	%r1, %tid.x;
	mov.u32 	%r15, %ctaid.x;
	mov.u32 	%r31, %ntid.x;
	mad.lo.s32 	%r29, %r15, %r31, %r1;
	setp.ge.u32 	%p1, %r29, %r13;
	mov.b32 	%r30, 0;
	@%p1 bra 	$L__BB0_3;
	mov.u32 	%r17, %nctaid.x;
	mul.lo.s32 	%r4, %r17, %r31;
	cvta.to.global.u64 	%rd1, %rd2;
	mov.b32 	%r30, 0;
$L__BB0_2:
	mul.wide.u32 	%rd4, %r29, 4;
	add.s64 	%rd5, %rd1, %rd4;
	ld.global.u32 	%r18, [%rd5];
	add.s32 	%r30, %r18, %r30;
	add.s32 	%r29, %r29, %r4;
	setp.lt.u32 	%p2, %r29, %r13;
	@%p2 bra 	$L__BB0_2;
$L__BB0_3:
	shl.b32 	%r19, %r1, 2;
	mov.u32 	%r20, _ZZ9sum_arrayPKiPijE11partial_res;
	add.s32 	%r10, %r20, %r19;
	st.shared.u32 	[%r10], %r30;
	bar.sync 	0;
	setp.lt.u32 	%p3, %r31, 2;
	@%p3 bra 	$L__BB0_7;
$L__BB0_4:
	shr.u32 	%r12, %r31, 1;
	setp.ge.u32 	%p4, %r1, %r12;
	@%p4 bra 	$L__BB0_6;
	shl.b32 	%r21, %r12, 2;
	add.s32 	%r22, %r10, %r21;
	ld.shared.u32 	%r23, [%r22];
	ld.shared.u32 	%r24, [%r10];
	add.s32 	%r25, %r24, %r23;
	st.shared.u32 	[%r10], %r25;
$L__BB0_6:
	bar.sync 	0;
	setp.gt.u32 	%p5, %r31, 3;
	mov.u32 	%r31, %r12;
	@%p5 bra 	$L__BB0_4;
$L__BB0_7:
	setp.ne.s32 	%p6, %r1, 0;
	@%p6 bra 	$L__BB0_9;
	ld.shared.u32 	%r26, [_ZZ9sum_arrayPKiPijE11partial_res];
	cvta.to.global.u64 	%rd6, %rd3;
	atom.global.add.u32 	%r27, [%rd6], %r26;
$L__BB0_9:
	ret;

}


// ===== COMPILED SASS (sm_100) =====

	.target	sm_100

	.elftype	@"ET_EXEC"


//--------------------- .note.nv.tkinfo           --------------------------
	.section	.note.nv.tkinfo,"",@"SHT_NOTE"
	.sectionflags	@"SHF_NOTE_NV_TKINFO"
	.tkinfo
        /*0018*/ 	.word	0x00000002
        /*0030*/ 	.string	""
        /*0030*/ 	.string	"ptxas"
        /*0030*/ 	.string	"Cuda compilation tools, release 13.0, V13.0.88"
        /*0030*/ 	.string	"Build cuda_13.0.r13.0/compiler.36424714_0"
        /*0030*/ 	.string	"-arch sm_100 -m 64 "



//--------------------- .note.nv.cuinfo           --------------------------
	.section	.note.nv.cuinfo,"",@"SHT_NOTE"
	.sectionflags	@"SHF_NOTE_NV_CUINFO"
        /*0018*/ 	.short	0x0002
        /*001a*/ 	.short	0x0064
        /*001c*/ 	.short	0x0082
	.zero		2


//--------------------- .nv.info                  --------------------------
	.section	.nv.info,"",@"SHT_CUDA_INFO"
	.align	4


	//----- nvinfo : EIATTR_REGCOUNT
	.align		4
        /*0000*/ 	.byte	0x04, 0x2f
        /*0002*/ 	.short	(.L_1 - .L_0)
	.align		4
.L_0:
        /*0004*/ 	.word	index@(_Z9sum_arrayPKiPij)
        /*0008*/ 	.word	0x0000000e


	//----- nvinfo : EIATTR_FRAME_SIZE
	.align		4
.L_1:
        /*000c*/ 	.byte	0x04, 0x11
        /*000e*/ 	.short	(.L_3 - .L_2)
	.align		4
.L_2:
        /*0010*/ 	.word	index@(_Z9sum_arrayPKiPij)
        /*0014*/ 	.word	0x00000000


	//----- nvinfo : EIATTR_MIN_STACK_SIZE
	.align		4
.L_3:
        /*0018*/ 	.byte	0x04, 0x12
        /*001a*/ 	.short	(.L_5 - .L_4)
	.align		4
.L_4:
        /*001c*/ 	.word	index@(_Z9sum_arrayPKiPij)
        /*0020*/ 	.word	0x00000000
.L_5:


//--------------------- .nv.compat                --------------------------
	.section	.nv.compat,"",@"SHT_CUDA_COMPAT_INFO"
	.align	4
        /*0000*/ 	.byte	0x02, 0x09, 0x00, 0x00, 0x02, 0x02, 0x01, 0x00, 0x02, 0x05, 0x05, 0x00, 0x03, 0x07, 0x01, 0x01
        /*0010*/ 	.byte	0x02, 0x03, 0x00, 0x00, 0x02, 0x06, 0x01, 0x00, 0x04, 0x0b, 0x08, 0x00, 0x09, 0x00, 0x00, 0x00
        /*0020*/ 	.byte	0x00, 0x00, 0x00, 0x00


//--------------------- .nv.info._Z9sum_arrayPKiPij --------------------------
	.section	.nv.info._Z9sum_arrayPKiPij,"",@"SHT_CUDA_INFO"
	.sectionflags	@""
	.align	4


	//----- nvinfo : EIATTR_CUDA_API_VERSION
	.align		4
        /*0000*/ 	.byte	0x04, 0x37
        /*0002*/ 	.short	(.L_7 - .L_6)
.L_6:
        /*0004*/ 	.word	0x00000082


	//----- nvinfo : EIATTR_KPARAM_INFO
	.align		4
.L_7:
        /*0008*/ 	.byte	0x04, 0x17
        /*000a*/ 	.short	(.L_9 - .L_8)
.L_8:
        /*000c*/ 	.word	0x00000000
        /*0010*/ 	.short	0x0002
        /*0012*/ 	.short	0x0010
        /*0014*/ 	.byte	0x00, 0xf0, 0x11, 0x00


	//----- nvinfo : EIATTR_KPARAM_INFO
	.align		4
.L_9:
        /*0018*/ 	.byte	0x04, 0x17
        /*001a*/ 	.short	(.L_11 - .L_10)
.L_10:
        /*001c*/ 	.word	0x00000000
        /*0020*/ 	.short	0x0001
        /*0022*/ 	.short	0x0008
        /*0024*/ 	.byte	0x00, 0xf5, 0x21, 0x00


	//----- nvinfo : EIATTR_KPARAM_INFO
	.align		4
.L_11:
        /*0028*/ 	.byte	0x04, 0x17
        /*002a*/ 	.short	(.L_13 - .L_12)
.L_12:
        /*002c*/ 	.word	0x00000000
        /*0030*/ 	.short	0x0000
        /*0032*/ 	.short	0x0000
        /*0034*/ 	.byte	0x00, 0xf5, 0x21, 0x00


	//----- nvinfo : EIATTR_SPARSE_MMA_MASK
	.align		4
.L_13:
        /*0038*/ 	.byte	0x03, 0x50
        /*003a*/ 	.short	0x0000


	//----- nvinfo : EIATTR_MAXREG_COUNT
	.align		4
        /*003c*/ 	.byte	0x03, 0x1b
        /*003e*/ 	.short	0x00ff


	//----- nvinfo : EIATTR_NUM_BARRIERS
	.align		4
        /*0040*/ 	.byte	0x02, 0x4c
        /*0042*/ 	.byte	0x01
	.zero		1


	//----- nvinfo : EIATTR_MERCURY_ISA_VERSION
	.align		4
        /*0044*/ 	.byte	0x03, 0x5f
        /*0046*/ 	.short	0x0101


	//----- nvinfo : EIATTR_VRC_CTA_INIT_COUNT
	.align		4
        /*0048*/ 	.byte	0x02, 0x4a
	.zero		1
	.zero		1


	//----- nvinfo : EIATTR_EXIT_INSTR_OFFSETS
	.align		4
        /*004c*/ 	.byte	0x04, 0x1c
        /*004e*/ 	.short	(.L_15 - .L_14)


	//   ....[0]....
.L_14:
        /*0050*/ 	.word	0x000002a0


	//   ....[1]....
        /*0054*/ 	.word	0x00000310


	//----- nvinfo : EIATTR_CRS_STACK_SIZE
	.align		4
.L_15:
        /*0058*/ 	.byte	0x04, 0x1e
        /*005a*/ 	.short	(.L_17 - .L_16)
.L_16:
        /*005c*/ 	.word	0x00000000


	//----- nvinfo : EIATTR_CBANK_PARAM_SIZE
	.align		4
.L_17:
        /*0060*/ 	.byte	0x03, 0x19
        /*0062*/ 	.short	0x0014


	//----- nvinfo : EIATTR_PARAM_CBANK
	.align		4
        /*0064*/ 	.byte	0x04, 0x0a
        /*0066*/ 	.short	(.L_19 - .L_18)
	.align		4
.L_18:
        /*0068*/ 	.word	index@(.nv.constant0._Z9sum_arrayPKiPij)
        /*006c*/ 	.short	0x0380
        /*006e*/ 	.short	0x0014


	//----- nvinfo : EIATTR_SW_WAR
	.align		4
.L_19:
        /*0070*/ 	.byte	0x04, 0x36
        /*0072*/ 	.short	(.L_21 - .L_20)
.L_20:
        /*0074*/ 	.word	0x00000008
.L_21:


//--------------------- .nv.callgraph             --------------------------
	.section	.nv.callgraph,"",@"SHT_CUDA_CALLGRAPH"
	.align	4
	.sectionentsize	8
	.align		4
        /*0000*/ 	.word	0x00000000
	.align		4
        /*0004*/ 	.word	0xffffffff
	.align		4
        /*0008*/ 	.word	0x00000000
	.align		4
        /*000c*/ 	.word	0xfffffffe
	.align		4
        /*0010*/ 	.word	0x00000000
	.align		4
        /*0014*/ 	.word	0xfffffffd
	.align		4
        /*0018*/ 	.word	0x00000000
	.align		4
        /*001c*/ 	.word	0xfffffffc


//--------------------- .text._Z9sum_arrayPKiPij  --------------------------
	.section	.text._Z9sum_arrayPKiPij,"ax",@progbits
	.align	128
        .global         _Z9sum_arrayPKiPij
        .type           _Z9sum_arrayPKiPij,@function
        .size           _Z9sum_arrayPKiPij,(.L_x_6 - _Z9sum_arrayPKiPij)
        .other          _Z9sum_arrayPKiPij,@"STO_CUDA_ENTRY STV_DEFAULT"
_Z9sum_arrayPKiPij:
.text._Z9sum_arrayPKiPij:
[----:B------:R-:W-:Y:S01]  /*0000*/  LDC R1, c[0x0][0x37c] ;  /* 0x0000df00ff017b82 */ /* 0x000fe20000000800 */
[----:B------:R-:W0:Y:S07]  /*0010*/  S2R R9, SR_TID.X ;  /* 0x0000000000097919 */ /* 0x000e2e0000002100 */
[----:B------:R-:W0:Y:S01]  /*0020*/  S2UR UR4, SR_CTAID.X ;  /* 0x00000000000479c3 */ /* 0x000e220000002500 */
[----:B------:R-:W1:Y:S01]  /*0030*/  LDCU UR5, c[0x0][0x390] ;  /* 0x00007200ff0577ac */ /* 0x000e620008000800 */
[----:B------:R-:W-:Y:S01]  /*0040*/  BSSY.RECONVERGENT B0, `(.L_x_0) ;  /* 0x0000011000007945 */ /* 0x000fe20003800200 */
[----:B------:R-:W-:Y:S01]  /*0050*/  IMAD.MOV.U32 R7, RZ, RZ, RZ ;  /* 0x000000ffff077224 */ /* 0x000fe200078e00ff */
[----:B------:R-:W2:Y:S04]  /*0060*/  LDCU.64 UR6, c[0x0][0x358] ;  /* 0x00006b00ff0677ac */ /* 0x000ea80008000a00 */
[----:B------:R-:W0:Y:S02]  /*0070*/  LDC R6, c[0x0][0x360] ;  /* 0x0000d800ff067b82 */ /* 0x000e240000000800 */
[----:B0-----:R-:W-:-:S05]  /*0080*/  IMAD R0, R6, UR4, R9 ;  /* 0x0000000406007c24 */ /* 0x001fca000f8e0209 */
[----:B-1----:R-:W-:-:S13]  /*0090*/  ISETP.GE.U32.AND P0, PT, R0, UR5, PT ;  /* 0x0000000500007c0c */ /* 0x002fda000bf06070 */
[----:B--2---:R-:W-:Y:S05]  /*00a0*/  @P0 BRA `(.L_x_1) ;  /* 0x0000000000280947 */ /* 0x004fea0003800000 */
[----:B------:R-:W0:Y:S01]  /*00b0*/  LDC.64 R4, c[0x0][0x380] ;  /* 0x0000e000ff047b82 */ /* 0x000e220000000a00 */
[----:B------:R-:W1:Y:S01]  /*00c0*/  LDCU UR4, c[0x0][0x370] ;  /* 0x00006e00ff0477ac */ /* 0x000e620008000800 */
[----:B------:R-:W-:Y:S02]  /*00d0*/  IMAD.MOV.U32 R7, RZ, RZ, RZ ;  /* 0x000000ffff077224 */ /* 0x000fe400078e00ff */
[----:B-1----:R-:W-:-:S07]  /*00e0*/  IMAD R11, R6, UR4, RZ ;  /* 0x00000004060b7c24 */ /* 0x002fce000f8e02ff */
.L_x_2:
[----:B0-----:R-:W-:-:S06]  /*00f0*/  IMAD.WIDE.U32 R2, R0, 0x4, R4 ;  /* 0x0000000400027825 */ /* 0x001fcc00078e0004 */
[----:B------:R-:W2:Y:S01]  /*0100*/  LDG.E R2, desc[UR6][R2.64] ;  /* 0x0000000602027981 */ /* 0x000ea2000c1e1900 */
[----:B------:R-:W-:-:S05]  /*0110*/  IMAD.IADD R0, R11, 0x1, R0 ;  /* 0x000000010b007824 */ /* 0x000fca00078e0200 */
[----:B------:R-:W-:Y:S02]  /*0120*/  ISETP.GE.U32.AND P0, PT, R0, UR5, PT ;  /* 0x0000000500007c0c */ /* 0x000fe4000bf06070 */
[----:B--2---:R-:W-:-:S11]  /*0130*/  IADD3 R7, PT, PT, R2, R7, RZ ;  /* 0x0000000702077210 */ /* 0x004fd60007ffe0ff */
[----:B------:R-:W-:Y:S05]  /*0140*/  @!P0 BRA `(.L_x_2) ;  /* 0xfffffffc00e88947 */ /* 0x000fea000383ffff */
.L_x_1:
[----:B------:R-:W-:Y:S05]  /*0150*/  BSYNC.RECONVERGENT B0 ;  /* 0x0000000000007941 */ /* 0x000fea0003800200 */
.L_x_0:
[----:B------:R-:W0:Y:S01]  /*0160*/  S2UR UR5, SR_CgaCtaId ;  /* 0x00000000000579c3 */ /* 0x000e220000008800 */
[----:B------:R-:W-:Y:S01]  /*0170*/  UMOV UR4, 0x400 ;  /* 0x0000040000047882 */ /* 0x000fe20000000000 */
[----:B------:R-:W-:Y:S02]  /*0180*/  ISETP.GE.U32.AND P1, PT, R6, 0x2, PT ;  /* 0x000000020600780c */ /* 0x000fe40003f26070 */
[----:B------:R-:W-:Y:S01]  /*0190*/  ISETP.NE.AND P0, PT, R9, RZ, PT ;  /* 0x000000ff0900720c */ /* 0x000fe20003f05270 */
[----:B0-----:R-:W-:-:S06]  /*01a0*/  ULEA UR4, UR5, UR4, 0x18 ;  /* 0x0000000405047291 */ /* 0x001fcc000f8ec0ff */
[----:B------:R-:W-:-:S05]  /*01b0*/  LEA R0, R9, UR4, 0x2 ;  /* 0x0000000409007c11 */ /* 0x000fca000f8e10ff */
[----:B------:R0:W-:Y:S01]  /*01c0*/  STS [R0], R7 ;  /* 0x0000000700007388 */ /* 0x0001e20000000800 */
[----:B------:R-:W-:Y:S06]  /*01d0*/  BAR.SYNC.DEFER_BLOCKING 0x0 ;  /* 0x0000000000007b1d */ /* 0x000fec0000010000 */
[----:B------:R-:W-:Y:S05]  /*01e0*/  @!P1 BRA `(.L_x_3) ;  /* 0x00000000002c9947 */ /* 0x000fea0003800000 */
.L_x_4:
[----:B------:R-:W-:-:S04]  /*01f0*/  SHF.R.U32.HI R4, RZ, 0x1, R6 ;  /* 0x00000001ff047819 */ /* 0x000fc80000011606 */
[----:B------:R-:W-:-:S13]  /*0200*/  ISETP.GE.U32.AND P1, PT, R9, R4, PT ;  /* 0x000000040900720c */ /* 0x000fda0003f26070 */
[----:B------:R-:W-:Y:S01]  /*0210*/  @!P1 IMAD R2, R4, 0x4, R0 ;  /* 0x0000000404029824 */ /* 0x000fe200078e0200 */
[----:B------:R-:W-:Y:S05]  /*0220*/  @!P1 LDS R3, [R0] ;  /* 0x0000000000039984 */ /* 0x000fea0000000800 */
[----:B------:R-:W1:Y:S02]  /*0230*/  @!P1 LDS R2, [R2] ;  /* 0x0000000002029984 */ /* 0x000e640000000800 */
[----:B-1----:R-:W-:-:S05]  /*0240*/  @!P1 IMAD.IADD R3, R2, 0x1, R3 ;  /* 0x0000000102039824 */ /* 0x002fca00078e0203 */
[----:B------:R1:W-:Y:S01]  /*0250*/  @!P1 STS [R0], R3 ;  /* 0x0000000300009388 */ /* 0x0003e20000000800 */
[----:B------:R-:W-:Y:S01]  /*0260*/  BAR.SYNC.DEFER_BLOCKING 0x0 ;  /* 0x0000000000007b1d */ /* 0x000fe20000010000 */
[----:B------:R-:W-:Y:S02]  /*0270*/  ISETP.GT.U32.AND P1, PT, R6, 0x3, PT ;  /* 0x000000030600780c */ /* 0x000fe40003f24070 */
[----:B------:R-:W-:-:S11]  /*0280*/  MOV R6, R4 ;  /* 0x0000000400067202 */ /* 0x000fd60000000f00 */
[----:B-1----:R-:W-:Y:S05]  /*0290*/  @P1 BRA `(.L_x_4) ;  /* 0xfffffffc00d41947 */ /* 0x002fea000383ffff */
.L_x_3:
[----:B------:R-:W-:Y:S05]  /*02a0*/  @P0 EXIT ;  /* 0x000000000000094d */ /* 0x000fea0003800000 */
[----:B------:R-:W1:Y:S01]  /*02b0*/  S2UR UR5, SR_CgaCtaId ;  /* 0x00000000000579c3 */ /* 0x000e620000008800 */
[----:B------:R-:W-:-:S07]  /*02c0*/  UMOV UR4, 0x400 ;  /* 0x0000040000047882 */ /* 0x000fce0000000000 */
[----:B------:R-:W2:Y:S01]  /*02d0*/  LDC.64 R2, c[0x0][0x388] ;  /* 0x0000e200ff027b82 */ /* 0x000ea20000000a00 */
[----:B-1----:R-:W-:-:S09]  /*02e0*/  ULEA UR4, UR5, UR4, 0x18 ;  /* 0x0000000405047291 */ /* 0x002fd2000f8ec0ff */
[----:B------:R-:W2:Y:S04]  /*02f0*/  LDS R5, [UR4] ;  /* 0x00000004ff057984 */ /* 0x000ea80008000800 */
[----:B--2---:R-:W-:Y:S01]  /*0300*/  REDG.E.ADD.STRONG.GPU desc[UR6][R2.64], R5 ;  /* 0x000000050200798e */ /* 0x004fe2000c12e106 */
[----:B------:R-:W-:Y:S05]  /*0310*/  EXIT ;  /* 0x000000000000794d */ /* 0x000fea0003800000 */
.L_x_5:
[----:B------:R-:W-:-:S00]  /*0320*/  BRA `(.L_x_5) ;  /* 0xfffffffc00fc7947 */ /* 0x000fc0000383ffff */
[----:B------:R-:W-:-:S00]  /*0330*/  NOP ;  /* 0x0000000000007918 */ /* 0x000fc00000000000 */
        /* <DEDUP_REMOVED lines=12> */
.L_x_6:


//--------------------- .nv.shared._Z9sum_arrayPKiPij --------------------------
	.section	.nv.shared._Z9sum_arrayPKiPij,"aw",@nobits
	.sectionflags	@""
	.align	4
.nv.shared._Z9sum_arrayPKiPij:
	.zero		2048


//--------------------- .nv.shared.reserved.0     --------------------------
	.section	.nv.shared.reserved.0,"aw",@nobits
	.weak		__nv_reservedSMEM_offset_0_alias
	.size		__nv_reservedSMEM_offset_0_alias, 0, 64
	.other		__nv_reservedSMEM_offset_0_alias,@"STO_CUDA_RESERVED_SHARED STV_DEFAULT"
__nv_reservedSMEM_offset_0_alias:
	.zero		0
	.zero		64


//--------------------- .nv.constant0._Z9sum_arrayPKiPij --------------------------
	.section	.nv.constant0._Z9sum_arrayPKiPij,"a",@progbits
	.sectionflags	@""
	.align	4
.nv.constant0._Z9sum_arrayPKiPij:
	.zero		916


//--------------------- SYMBOLS --------------------------

	.type		.nv.reservedSmem.offset0,@object
	.size		.nv.reservedSmem.offset0,0x4
	.type		.nv.reservedSmem.cap,@object
	.size		.nv.reservedSmem.cap,0x4
